//
// Generated by NVIDIA NVVM Compiler
//
// Compiler Build ID: CL-36424714
// Cuda compilation tools, release 13.0, V13.0.88
// Based on NVVM 20.0.0
//

.version 9.0
.target sm_100
.address_size 64

	// .globl	_Z26gemm_corner_turning_kernelPKiS0_Piiii
// _ZZ26gemm_corner_turning_kernelPKiS0_PiiiiE3a_m has been demoted
// _ZZ26gemm_corner_turning_kernelPKiS0_PiiiiE3b_m has been demoted

.visible .entry _Z26gemm_corner_turning_kernelPKiS0_Piiii(
	.param .u64 .ptr .align 1 _Z26gemm_corner_turning_kernelPKiS0_Piiii_param_0,
	.param .u64 .ptr .align 1 _Z26gemm_corner_turning_kernelPKiS0_Piiii_param_1,
	.param .u64 .ptr .align 1 _Z26gemm_corner_turning_kernelPKiS0_Piiii_param_2,
	.param .u32 _Z26gemm_corner_turning_kernelPKiS0_Piiii_param_3,
	.param .u32 _Z26gemm_corner_turning_kernelPKiS0_Piiii_param_4,
	.param .u32 _Z26gemm_corner_turning_kernelPKiS0_Piiii_param_5
)
{
	.reg .pred 	%p<26>;
	.reg .b32 	%r<233>;
	.reg .b64 	%rd<17>;
	// demoted variable
	.shared .align 4 .b8 _ZZ26gemm_corner_turning_kernelPKiS0_PiiiiE3a_m[1024];
	// demoted variable
	.shared .align 4 .b8 _ZZ26gemm_corner_turning_kernelPKiS0_PiiiiE3b_m[1024];
	ld.param.u64 	%rd6, [_Z26gemm_corner_turning_kernelPKiS0_Piiii_param_0];
	ld.param.u64 	%rd7, [_Z26gemm_corner_turning_kernelPKiS0_Piiii_param_1];
	ld.param.u64 	%rd5, [_Z26gemm_corner_turning_kernelPKiS0_Piiii_param_2];
	ld.param.u32 	%r46, [_Z26gemm_corner_turning_kernelPKiS0_Piiii_param_3];
	ld.param.u32 	%r47, [_Z26gemm_corner_turning_kernelPKiS0_Piiii_param_4];
	ld.param.u32 	%r48, [_Z26gemm_corner_turning_kernelPKiS0_Piiii_param_5];
	cvta.to.global.u64 	%rd1, %rd7;
	cvta.to.global.u64 	%rd2, %rd6;
	mov.u32 	%r50, %ctaid.x;
	mov.u32 	%r51, %ntid.x;
	mov.u32 	%r1, %tid.x;
	mad.lo.s32 	%r2, %r50, %r51, %r1;
	mov.u32 	%r52, %ctaid.y;
	mov.u32 	%r53, %ntid.y;
	mov.u32 	%r3, %tid.y;
	mad.lo.s32 	%r4, %r52, %r53, %r3;
	setp.lt.s32 	%p1, %r48, 1;
	mov.b32 	%r232, 0;
	@%p1 bra 	$L__BB0_19;
	add.s32 	%r5, %r48, 15;
	shl.b32 	%r56, %r3, 6;
	mov.u32 	%r57, _ZZ26gemm_corner_turning_kernelPKiS0_PiiiiE3a_m;
	add.s32 	%r6, %r57, %r56;
	shl.b32 	%r58, %r1, 2;
	add.s32 	%r7, %r6, %r58;
	mul.lo.s32 	%r8, %r48, %r4;
	shl.b32 	%r59, %r1, 6;
	mov.u32 	%r60, _ZZ26gemm_corner_turning_kernelPKiS0_PiiiiE3b_m;
	add.s32 	%r61, %r60, %r59;
	shl.b32 	%r62, %r3, 2;
	add.s32 	%r9, %r61, %r62;
	mul.lo.s32 	%r10, %r48, %r2;
	mad.lo.s32 	%r11, %r1, -60, %r61;
	setp.lt.u32 	%p2, %r48, 17;
	mov.b32 	%r228, 0;
	mov.u32 	%r232, %r228;
	@%p2 bra 	$L__BB0_13;
	shr.u32 	%r64, %r5, 4;
	and.b32  	%r65, %r64, 134217726;
	neg.s32 	%r221, %r65;
	add.s32 	%r219, %r1, %r10;
	add.s32 	%r218, %r1, %r8;
	mov.b32 	%r232, 0;
	mov.u32 	%r220, %r1;
$L__BB0_3:
	setp.ge.s32 	%p3, %r4, %r46;
	add.s32 	%r20, %r220, 16;
	setp.ge.s32 	%p4, %r220, %r48;
	mul.wide.s32 	%rd8, %r218, 4;
	add.s64 	%rd3, %rd2, %rd8;
	mov.b32 	%r223, 0;
	or.pred  	%p5, %p3, %p4;
	@%p5 bra 	$L__BB0_5;
	ld.global.u32 	%r223, [%rd3];
$L__BB0_5:
	setp.ge.s32 	%p7, %r2, %r47;
	st.shared.u32 	[%r7], %r223;
	mul.wide.s32 	%rd9, %r219, 4;
	add.s64 	%rd4, %rd1, %rd9;
	mov.b32 	%r224, 0;
	or.pred  	%p8, %p7, %p4;
	@%p8 bra 	$L__BB0_7;
	ld.global.u32 	%r224, [%rd4];
$L__BB0_7:
	st.shared.u32 	[%r9], %r224;
	bar.sync 	0;
	ld.shared.u32 	%r69, [%r6];
	ld.shared.u32 	%r70, [%r11];
	mad.lo.s32 	%r71, %r70, %r69, %r232;
	ld.shared.u32 	%r72, [%r6+4];
	ld.shared.u32 	%r73, [%r11+64];
	mad.lo.s32 	%r74, %r73, %r72, %r71;
	ld.shared.u32 	%r75, [%r6+8];
	ld.shared.u32 	%r76, [%r11+128];
	mad.lo.s32 	%r77, %r76, %r75, %r74;
	ld.shared.u32 	%r78, [%r6+12];
	ld.shared.u32 	%r79, [%r11+192];
	mad.lo.s32 	%r80, %r79, %r78, %r77;
	ld.shared.u32 	%r81, [%r6+16];
	ld.shared.u32 	%r82, [%r11+256];
	mad.lo.s32 	%r83, %r82, %r81, %r80;
	ld.shared.u32 	%r84, [%r6+20];
	ld.shared.u32 	%r85, [%r11+320];
	mad.lo.s32 	%r86, %r85, %r84, %r83;
	ld.shared.u32 	%r87, [%r6+24];
	ld.shared.u32 	%r88, [%r11+384];
	mad.lo.s32 	%r89, %r88, %r87, %r86;
	ld.shared.u32 	%r90, [%r6+28];
	ld.shared.u32 	%r91, [%r11+448];
	mad.lo.s32 	%r92, %r91, %r90, %r89;
	ld.shared.u32 	%r93, [%r6+32];
	ld.shared.u32 	%r94, [%r11+512];
	mad.lo.s32 	%r95, %r94, %r93, %r92;
	ld.shared.u32 	%r96, [%r6+36];
	ld.shared.u32 	%r97, [%r11+576];
	mad.lo.s32 	%r98, %r97, %r96, %r95;
	ld.shared.u32 	%r99, [%r6+40];
	ld.shared.u32 	%r100, [%r11+640];
	mad.lo.s32 	%r101, %r100, %r99, %r98;
	ld.shared.u32 	%r102, [%r6+44];
	ld.shared.u32 	%r103, [%r11+704];
	mad.lo.s32 	%r104, %r103, %r102, %r101;
	ld.shared.u32 	%r105, [%r6+48];
	ld.shared.u32 	%r106, [%r11+768];
	mad.lo.s32 	%r107, %r106, %r105, %r104;
	ld.shared.u32 	%r108, [%r6+52];
	ld.shared.u32 	%r109, [%r11+832];
	mad.lo.s32 	%r110, %r109, %r108, %r107;
	ld.shared.u32 	%r111, [%r6+56];
	ld.shared.u32 	%r112, [%r11+896];
	mad.lo.s32 	%r113, %r112, %r111, %r110;
	ld.shared.u32 	%r114, [%r6+60];
	ld.shared.u32 	%r115, [%r11+960];
	mad.lo.s32 	%r25, %r115, %r114, %r113;
	bar.sync 	0;
	setp.ge.s32 	%p10, %r20, %r48;
	mov.b32 	%r225, 0;
	or.pred  	%p11, %p3, %p10;
	@%p11 bra 	$L__BB0_9;
	ld.global.u32 	%r225, [%rd3+64];
$L__BB0_9:
	st.shared.u32 	[%r7], %r225;
	mov.b32 	%r226, 0;
	or.pred  	%p14, %p7, %p10;
	@%p14 bra 	$L__BB0_11;
	ld.global.u32 	%r226, [%rd4+64];
$L__BB0_11:
	st.shared.u32 	[%r9], %r226;
	bar.sync 	0;
	ld.shared.u32 	%r117, [%r6];
	ld.shared.u32 	%r118, [%r11];
	mad.lo.s32 	%r119, %r118, %r117, %r25;
	ld.shared.u32 	%r120, [%r6+4];
	ld.shared.u32 	%r121, [%r11+64];
	mad.lo.s32 	%r122, %r121, %r120, %r119;
	ld.shared.u32 	%r123, [%r6+8];
	ld.shared.u32 	%r124, [%r11+128];
	mad.lo.s32 	%r125, %r124, %r123, %r122;
	ld.shared.u32 	%r126, [%r6+12];
	ld.shared.u32 	%r127, [%r11+192];
	mad.lo.s32 	%r128, %r127, %r126, %r125;
	ld.shared.u32 	%r129, [%r6+16];
	ld.shared.u32 	%r130, [%r11+256];
	mad.lo.s32 	%r131, %r130, %r129, %r128;
	ld.shared.u32 	%r132, [%r6+20];
	ld.shared.u32 	%r133, [%r11+320];
	mad.lo.s32 	%r134, %r133, %r132, %r131;
	ld.shared.u32 	%r135, [%r6+24];
	ld.shared.u32 	%r136, [%r11+384];
	mad.lo.s32 	%r137, %r136, %r135, %r134;
	ld.shared.u32 	%r138, [%r6+28];
	ld.shared.u32 	%r139, [%r11+448];
	mad.lo.s32 	%r140, %r139, %r138, %r137;
	ld.shared.u32 	%r141, [%r6+32];
	ld.shared.u32 	%r142, [%r11+512];
	mad.lo.s32 	%r143, %r142, %r141, %r140;
	ld.shared.u32 	%r144, [%r6+36];
	ld.shared.u32 	%r145, [%r11+576];
	mad.lo.s32 	%r146, %r145, %r144, %r143;
	ld.shared.u32 	%r147, [%r6+40];
	ld.shared.u32 	%r148, [%r11+640];
	mad.lo.s32 	%r149, %r148, %r147, %r146;
	ld.shared.u32 	%r150, [%r6+44];
	ld.shared.u32 	%r151, [%r11+704];
	mad.lo.s32 	%r152, %r151, %r150, %r149;
	ld.shared.u32 	%r153, [%r6+48];
	ld.shared.u32 	%r154, [%r11+768];
	mad.lo.s32 	%r155, %r154, %r153, %r152;
	ld.shared.u32 	%r156, [%r6+52];
	ld.shared.u32 	%r157, [%r11+832];
	mad.lo.s32 	%r158, %r157, %r156, %r155;
	ld.shared.u32 	%r159, [%r6+56];
	ld.shared.u32 	%r160, [%r11+896];
	mad.lo.s32 	%r161, %r160, %r159, %r158;
	ld.shared.u32 	%r162, [%r6+60];
	ld.shared.u32 	%r163, [%r11+960];
	mad.lo.s32 	%r232, %r163, %r162, %r161;
	bar.sync 	0;
	add.s32 	%r221, %r221, 2;
	add.s32 	%r220, %r220, 32;
	add.s32 	%r219, %r219, 32;
	add.s32 	%r218, %r218, 32;
	setp.ne.s32 	%p15, %r221, 0;
	@%p15 bra 	$L__BB0_3;
	and.b32  	%r228, %r5, 2147483616;
$L__BB0_13:
	and.b32  	%r164, %r5, 16;
	setp.eq.s32 	%p16, %r164, 0;
	@%p16 bra 	$L__BB0_19;
	setp.ge.s32 	%p17, %r4, %r46;
	add.s32 	%r166, %r228, %r1;
	setp.ge.s32 	%p18, %r166, %r48;
	mov.b32 	%r230, 0;
	or.pred  	%p19, %p17, %p18;
	@%p19 bra 	$L__BB0_16;
	add.s32 	%r167, %r166, %r8;
	mul.wide.s32 	%rd10, %r167, 4;
	add.s64 	%rd11, %rd2, %rd10;
	ld.global.u32 	%r230, [%rd11];
$L__BB0_16:
	setp.ge.s32 	%p20, %r166, %r48;
	setp.ge.s32 	%p21, %r2, %r47;
	st.shared.u32 	[%r7], %r230;
	mov.b32 	%r231, 0;
	or.pred  	%p22, %p21, %p20;
	@%p22 bra 	$L__BB0_18;
	add.s32 	%r169, %r166, %r10;
	mul.wide.s32 	%rd12, %r169, 4;
	add.s64 	%rd13, %rd1, %rd12;
	ld.global.u32 	%r231, [%rd13];
$L__BB0_18:
	st.shared.u32 	[%r9], %r231;
	bar.sync 	0;
	ld.shared.u32 	%r170, [%r6];
	ld.shared.u32 	%r171, [%r11];
	mad.lo.s32 	%r172, %r171, %r170, %r232;
	ld.shared.u32 	%r173, [%r6+4];
	ld.shared.u32 	%r174, [%r11+64];
	mad.lo.s32 	%r175, %r174, %r173, %r172;
	ld.shared.u32 	%r176, [%r6+8];
	ld.shared.u32 	%r177, [%r11+128];
	mad.lo.s32 	%r178, %r177, %r176, %r175;
	ld.shared.u32 	%r179, [%r6+12];
	ld.shared.u32 	%r180, [%r11+192];
	mad.lo.s32 	%r181, %r180, %r179, %r178;
	ld.shared.u32 	%r182, [%r6+16];
	ld.shared.u32 	%r183, [%r11+256];
	mad.lo.s32 	%r184, %r183, %r182, %r181;
	ld.shared.u32 	%r185, [%r6+20];
	ld.shared.u32 	%r186, [%r11+320];
	mad.lo.s32 	%r187, %r186, %r185, %r184;
	ld.shared.u32 	%r188, [%r6+24];
	ld.shared.u32 	%r189, [%r11+384];
	mad.lo.s32 	%r190, %r189, %r188, %r187;
	ld.shared.u32 	%r191, [%r6+28];
	ld.shared.u32 	%r192, [%r11+448];
	mad.lo.s32 	%r193, %r192, %r191, %r190;
	ld.shared.u32 	%r194, [%r6+32];
	ld.shared.u32 	%r195, [%r11+512];
	mad.lo.s32 	%r196, %r195, %r194, %r193;
	ld.shared.u32 	%r197, [%r6+36];
	ld.shared.u32 	%r198, [%r11+576];
	mad.lo.s32 	%r199, %r198, %r197, %r196;
	ld.shared.u32 	%r200, [%r6+40];
	ld.shared.u32 	%r201, [%r11+640];
	mad.lo.s32 	%r202, %r201, %r200, %r199;
	ld.shared.u32 	%r203, [%r6+44];
	ld.shared.u32 	%r204, [%r11+704];
	mad.lo.s32 	%r205, %r204, %r203, %r202;
	ld.shared.u32 	%r206, [%r6+48];
	ld.shared.u32 	%r207, [%r11+768];
	mad.lo.s32 	%r208, %r207, %r206, %r205;
	ld.shared.u32 	%r209, [%r6+52];
	ld.shared.u32 	%r210, [%r11+832];
	mad.lo.s32 	%r211, %r210, %r209, %r208;
	ld.shared.u32 	%r212, [%r6+56];
	ld.shared.u32 	%r213, [%r11+896];
	mad.lo.s32 	%r214, %r213, %r212, %r211;
	ld.shared.u32 	%r215, [%r6+60];
	ld.shared.u32 	%r216, [%r11+960];
	mad.lo.s32 	%r232, %r216, %r215, %r214;
	bar.sync 	0;
$L__BB0_19:
	setp.ge.s32 	%p23, %r2, %r47;
	setp.ge.s32 	%p24, %r4, %r46;
	or.pred  	%p25, %p23, %p24;
	@%p25 bra 	$L__BB0_21;
	mad.lo.s32 	%r217, %r47, %r4, %r2;
	cvta.to.global.u64 	%rd14, %rd5;
	mul.wide.s32 	%rd15, %r217, 4;
	add.s64 	%rd16, %rd14, %rd15;
	st.global.u32 	[%rd16], %r232;
$L__BB0_21:
	ret;

}


// ===== COMPILED SASS (sm_100) =====

	.target	sm_100

	.elftype	@"ET_EXEC"


//--------------------- .note.nv.tkinfo           --------------------------
	.section	.note.nv.tkinfo,"",@"SHT_NOTE"
	.sectionflags	@"SHF_NOTE_NV_TKINFO"
	.tkinfo
        /*0018*/ 	.word	0x00000002
        /*0030*/ 	.string	""
        /*0030*/ 	.string	"ptxas"
        /*0030*/ 	.string	"Cuda compilation tools, release 13.0, V13.0.88"
        /*0030*/ 	.string	"Build cuda_13.0.r13.0/compiler.36424714_0"
        /*0030*/ 	.string	"-arch sm_100 -m 64 "



//--------------------- .note.nv.cuinfo           --------------------------
	.section	.note.nv.cuinfo,"",@"SHT_NOTE"
	.sectionflags	@"SHF_NOTE_NV_CUINFO"
        /*0018*/ 	.short	0x0002
        /*001a*/ 	.short	0x0064
        /*001c*/ 	.short	0x0082
	.zero		2


//--------------------- .nv.info                  --------------------------
	.section	.nv.info,"",@"SHT_CUDA_INFO"
	.align	4


	//----- nvinfo : EIATTR_REGCOUNT
	.align		4
        /*0000*/ 	.byte	0x04, 0x2f
        /*0002*/ 	.short	(.L_1 - .L_0)
	.align		4
.L_0:
        /*0004*/ 	.word	index@(_Z26gemm_corner_turning_kernelPKiS0_Piiii)
        /*0008*/ 	.word	0x00000020


	//----- nvinfo : EIATTR_FRAME_SIZE
	.align		4
.L_1:
        /*000c*/ 	.byte	0x04, 0x11
        /*000e*/ 	.short	(.L_3 - .L_2)
	.align		4
.L_2:
        /*0010*/ 	.word	index@(_Z26gemm_corner_turning_kernelPKiS0_Piiii)
        /*0014*/ 	.word	0x00000000


	//----- nvinfo : EIATTR_MIN_STACK_SIZE
	.align		4
.L_3:
        /*0018*/ 	.byte	0x04, 0x12
        /*001a*/ 	.short	(.L_5 - .L_4)
	.align		4
.L_4:
        /*001c*/ 	.word	index@(_Z26gemm_corner_turning_kernelPKiS0_Piiii)
        /*0020*/ 	.word	0x00000000
.L_5:


//--------------------- .nv.compat                --------------------------
	.section	.nv.compat,"",@"SHT_CUDA_COMPAT_INFO"
	.align	4
        /*0000*/ 	.byte	0x02, 0x09, 0x00, 0x00, 0x02, 0x02, 0x01, 0x00, 0x02, 0x05, 0x05, 0x00, 0x03, 0x07, 0x01, 0x01
        /*0010*/ 	.byte	0x02, 0x03, 0x00, 0x00, 0x02, 0x06, 0x01, 0x00, 0x04, 0x0b, 0x08, 0x00, 0x09, 0x00, 0x00, 0x00
        /*0020*/ 	.byte	0x00, 0x00, 0x00, 0x00


//--------------------- .nv.info._Z26gemm_corner_turning_kernelPKiS0_Piiii --------------------------
	.section	.nv.info._Z26gemm_corner_turning_kernelPKiS0_Piiii,"",@"SHT_CUDA_INFO"
	.sectionflags	@""
	.align	4


	//----- nvinfo : EIATTR_CUDA_API_VERSION
	.align		4
        /*0000*/ 	.byte	0x04, 0x37
        /*0002*/ 	.short	(.L_7 - .L_6)
.L_6:
        /*0004*/ 	.word	0x00000082


	//----- nvinfo : EIATTR_KPARAM_INFO
	.align		4
.L_7:
        /*0008*/ 	.byte	0x04, 0x17
        /*000a*/ 	.short	(.L_9 - .L_8)
.L_8:
        /*000c*/ 	.word	0x00000000
        /*0010*/ 	.short	0x0005
        /*0012*/ 	.short	0x0020
        /*0014*/ 	.byte	0x00, 0xf0, 0x11, 0x00


	//----- nvinfo : EIATTR_KPARAM_INFO
	.align		4
.L_9:
        /*0018*/ 	.byte	0x04, 0x17
        /*001a*/ 	.short	(.L_11 - .L_10)
.L_10:
        /*001c*/ 	.word	0x00000000
        /*0020*/ 	.short	0x0004
        /*0022*/ 	.short	0x001c
        /*0024*/ 	.byte	0x00, 0xf0, 0x11, 0x00


	//----- nvinfo : EIATTR_KPARAM_INFO
	.align		4
.L_11:
        /*0028*/ 	.byte	0x04, 0x17
        /*002a*/ 	.short	(.L_13 - .L_12)
.L_12:
        /*002c*/ 	.word	0x00000000
        /*0030*/ 	.short	0x0003
        /*0032*/ 	.short	0x0018
        /*0034*/ 	.byte	0x00, 0xf0, 0x11, 0x00


	//----- nvinfo : EIATTR_KPARAM_INFO
	.align		4
.L_13:
        /*0038*/ 	.byte	0x04, 0x17
        /*003a*/ 	.short	(.L_15 - .L_14)
.L_14:
        /*003c*/ 	.word	0x00000000
        /*0040*/ 	.short	0x0002
        /*0042*/ 	.short	0x0010
        /*0044*/ 	.byte	0x00, 0xf5, 0x21, 0x00


	//----- nvinfo : EIATTR_KPARAM_INFO
	.align		4
.L_15:
        /*0048*/ 	.byte	0x04, 0x17
        /*004a*/ 	.short	(.L_17 - .L_16)
.L_16:
        /*004c*/ 	.word	0x00000000
        /*0050*/ 	.short	0x0001
        /*0052*/ 	.short	0x0008
        /*0054*/ 	.byte	0x00, 0xf5, 0x21, 0x00


	//----- nvinfo : EIATTR_KPARAM_INFO
	.align		4
.L_17:
        /*0058*/ 	.byte	0x04, 0x17
        /*005a*/ 	.short	(.L_19 - .L_18)
.L_18:
        /*005c*/ 	.word	0x00000000
        /*0060*/ 	.short	0x0000
        /*0062*/ 	.short	0x0000
        /*0064*/ 	.byte	0x00, 0xf5, 0x21, 0x00


	//----- nvinfo : EIATTR_SPARSE_MMA_MASK
	.align		4
.L_19:
        /*0068*/ 	.byte	0x03, 0x50
        /*006a*/ 	.short	0x0000


	//----- nvinfo : EIATTR_MAXREG_COUNT
	.align		4
        /*006c*/ 	.byte	0x03, 0x1b
        /*006e*/ 	.short	0x00ff


	//----- nvinfo : EIATTR_NUM_BARRIERS
	.align		4
        /*0070*/ 	.byte	0x02, 0x4c
        /*0072*/ 	.byte	0x01
	.zero		1


	//----- nvinfo : EIATTR_MERCURY_ISA_VERSION
	.align		4
        /*0074*/ 	.byte	0x03, 0x5f
        /*0076*/ 	.short	0x0101


	//----- nvinfo : EIATTR_VRC_CTA_INIT_COUNT
	.align		4
        /*0078*/ 	.byte	0x02, 0x4a
	.zero		1
	.zero		1


	//----- nvinfo : EIATTR_EXIT_INSTR_OFFSETS
	.align		4
        /*007c*/ 	.byte	0x04, 0x1c
        /*007e*/ 	.short	(.L_21 - .L_20)


	//   ....[0]....
.L_20:
        /*0080*/ 	.word	0x00000cd0


	//   ....[1]....
        /*0084*/ 	.word	0x00000d20


	//----- nvinfo : EIATTR_CBANK_PARAM_SIZE
	.align		4
.L_21:
        /*0088*/ 	.byte	0x03, 0x19
        /*008a*/ 	.short	0x0024


	//----- nvinfo : EIATTR_PARAM_CBANK
	.align		4
        /*008c*/ 	.byte	0x04, 0x0a
        /*008e*/ 	.short	(.L_23 - .L_22)
	.align		4
.L_22:
        /*0090*/ 	.word	index@(.nv.constant0._Z26gemm_corner_turning_kernelPKiS0_Piiii)
        /*0094*/ 	.short	0x0380
        /*0096*/ 	.short	0x0024


	//----- nvinfo : EIATTR_SW_WAR
	.align		4
.L_23:
        /*0098*/ 	.byte	0x04, 0x36
        /*009a*/ 	.short	(.L_25 - .L_24)
.L_24:
        /*009c*/ 	.word	0x00000008
.L_25:


//--------------------- .nv.callgraph             --------------------------
	.section	.nv.callgraph,"",@"SHT_CUDA_CALLGRAPH"
	.align	4
	.sectionentsize	8
	.align		4
        /*0000*/ 	.word	0x00000000
	.align		4
        /*0004*/ 	.word	0xffffffff
	.align		4
        /*0008*/ 	.word	0x00000000
	.align		4
        /*000c*/ 	.word	0xfffffffe
	.align		4
        /*0010*/ 	.word	0x00000000
	.align		4
        /*0014*/ 	.word	0xfffffffd
	.align		4
        /*0018*/ 	.word	0x00000000
	.align		4
        /*001c*/ 	.word	0xfffffffc


//--------------------- .text._Z26gemm_corner_turning_kernelPKiS0_Piiii --------------------------
	.section	.text._Z26gemm_corner_turning_kernelPKiS0_Piiii,"ax",@progbits
	.align	128
        .global         _Z26gemm_corner_turning_kernelPKiS0_Piiii
        .type           _Z26gemm_corner_turning_kernelPKiS0_Piiii,@function
        .size           _Z26gemm_corner_turning_kernelPKiS0_Piiii,(.L_x_4 - _Z26gemm_corner_turning_kernelPKiS0_Piiii)
        .other          _Z26gemm_corner_turning_kernelPKiS0_Piiii,@"STO_CUDA_ENTRY STV_DEFAULT"
_Z26gemm_corner_turning_kernelPKiS0_Piiii:
.text._Z26gemm_corner_turning_kernelPKiS0_Piiii:
[----:B------:R-:W-:Y:S01]  /*0000*/  LDC R1, c[0x0][0x37c] ;  /* 0x0000df00ff017b82 */ /* 0x000fe20000000800 */
[----:B------:R-:W0:Y:S01]  /*0010*/  S2R R13, SR_TID.X ;  /* 0x00000000000d7919 */ /* 0x000e220000002100 */
[----:B------:R-:W1:Y:S06]  /*0020*/  LDCU UR7, c[0x0][0x3a0] ;  /* 0x00007400ff0777ac */ /* 0x000e6c0008000800 */
[----:B------:R-:W0:Y:S01]  /*0030*/  LDC R0, c[0x0][0x360] ;  /* 0x0000d800ff007b82 */ /* 0x000e220000000800 */
[----:B------:R-:W-:Y:S01]  /*0040*/  HFMA2 R19, -RZ, RZ, 0, 0 ;  /* 0x00000000ff137431 */ /* 0x000fe200000001ff */
[----:B------:R-:W2:Y:S01]  /*0050*/  S2R R17, SR_TID.Y ;  /* 0x0000000000117919 */ /* 0x000ea20000002200 */
[----:B------:R-:W3:Y:S05]  /*0060*/  LDCU.64 UR8, c[0x0][0x358] ;  /* 0x00006b00ff0877ac */ /* 0x000eea0008000a00 */
[----:B------:R-:W0:Y:S08]  /*0070*/  S2UR UR4, SR_CTAID.X ;  /* 0x00000000000479c3 */ /* 0x000e300000002500 */
[----:B------:R-:W2:Y:S01]  /*0080*/  S2UR UR5, SR_CTAID.Y ;  /* 0x00000000000579c3 */ /* 0x000ea20000002600 */
[----:B-1----:R-:W-:-:S07]  /*0090*/  UISETP.GE.AND UP0, UPT, UR7, 0x1, UPT ;  /* 0x000000010700788c */ /* 0x002fce000bf06270 */
[----:B------:R-:W2:Y:S01]  /*00a0*/  LDC R3, c[0x0][0x364] ;  /* 0x0000d900ff037b82 */ /* 0x000ea20000000800 */
[----:B0-----:R-:W-:Y:S02]  /*00b0*/  IMAD R0, R0, UR4, R13 ;  /* 0x0000000400007c24 */ /* 0x001fe4000f8e020d */
[----:B--2---:R-:W-:Y:S01]  /*00c0*/  IMAD R3, R3, UR5, R17 ;  /* 0x0000000503037c24 */ /* 0x004fe2000f8e0211 */
[----:B---3--:R-:W-:Y:S06]  /*00d0*/  BRA.U !UP0, `(.L_x_0) ;  /* 0x0000000908f07547 */ /* 0x008fec000b800000 */
[----:B------:R-:W0:Y:S01]  /*00e0*/  S2UR UR6, SR_CgaCtaId ;  /* 0x00000000000679c3 */ /* 0x000e220000008800 */
[----:B------:R-:W-:Y:S01]  /*00f0*/  UMOV UR4, 0x400 ;  /* 0x0000040000047882 */ /* 0x000fe20000000000 */
[----:B------:R-:W-:Y:S01]  /*0100*/  UISETP.GE.U32.AND UP0, UPT, UR7, 0x11, UPT ;  /* 0x000000110700788c */ /* 0x000fe2000bf06070 */
[----:B------:R-:W-:Y:S01]  /*0110*/  MOV R19, RZ ;  /* 0x000000ff00137202 */ /* 0x000fe20000000f00 */
[----:B------:R-:W-:-:S04]  /*0120*/  UIADD3 UR5, UPT, UPT, UR4, 0x400, URZ ;  /* 0x0000040004057890 */ /* 0x000fc8000fffe0ff */
[----:B0-----:R-:W-:Y:S02]  /*0130*/  ULEA UR5, UR6, UR5, 0x18 ;  /* 0x0000000506057291 */ /* 0x001fe4000f8ec0ff */
[----:B------:R-:W-:Y:S02]  /*0140*/  ULEA UR4, UR6, UR4, 0x18 ;  /* 0x0000000406047291 */ /* 0x000fe4000f8ec0ff */
[----:B------:R-:W-:Y:S02]  /*0150*/  UIADD3 UR6, UPT, UPT, UR7, 0xf, URZ ;  /* 0x0000000f07067890 */ /* 0x000fe4000fffe0ff */
[----:B------:R-:W-:Y:S02]  /*0160*/  LEA R16, R13, UR5, 0x6 ;  /* 0x000000050d107c11 */ /* 0x000fe4000f8e30ff */
[C---:B------:R-:W-:Y:S01]  /*0170*/  LEA R2, R17.reuse, UR4, 0x6 ;  /* 0x0000000411027c11 */ /* 0x040fe2000f8e30ff */
[----:B------:R-:W-:Y:S01]  /*0180*/  UMOV UR4, URZ ;  /* 0x000000ff00047c82 */ /* 0x000fe20008000000 */
[----:B------:R-:W-:Y:S01]  /*0190*/  LEA R17, R17, R16, 0x2 ;  /* 0x0000001011117211 */ /* 0x000fe200078e10ff */
[C---:B------:R-:W-:Y:S01]  /*01a0*/  IMAD R16, R13.reuse, -0x3c, R16 ;  /* 0xffffffc40d107824 */ /* 0x040fe200078e0210 */
[----:B------:R-:W-:Y:S01]  /*01b0*/  LEA R18, R13, R2, 0x2 ;  /* 0x000000020d127211 */ /* 0x000fe200078e10ff */
[----:B------:R-:W-:Y:S06]  /*01c0*/  BRA.U !UP0, `(.L_x_1) ;  /* 0x0000000508d07547 */ /* 0x000fec000b800000 */
[----:B------:R-:W0:Y:S01]  /*01d0*/  LDC.64 R22, c[0x0][0x380] ;  /* 0x0000e000ff167b82 */ /* 0x000e220000000a00 */
[----:B------:R-:W-:Y:S01]  /*01e0*/  USHF.R.U32.HI UR4, URZ, 0x4, UR6 ;  /* 0x00000004ff047899 */ /* 0x000fe20008011606 */
[--C-:B------:R-:W-:Y:S01]  /*01f0*/  IMAD R15, R0, UR7, R13.reuse ;  /* 0x00000007000f7c24 */ /* 0x100fe2000f8e020d */
[----:B------:R-:W-:Y:S01]  /*0200*/  MOV R19, RZ ;  /* 0x000000ff00137202 */ /* 0x000fe20000000f00 */
[----:B------:R-:W-:Y:S01]  /*0210*/  IMAD R14, R3, UR7, R13 ;  /* 0x00000007030e7c24 */ /* 0x000fe2000f8e020d */
[----:B------:R-:W-:Y:S01]  /*0220*/  ULOP3.LUT UR4, UR4, 0x7fffffe, URZ, 0xc0, !UPT ;  /* 0x07fffffe04047892 */ /* 0x000fe2000f8ec0ff */
[----:B------:R-:W-:Y:S01]  /*0230*/  MOV R12, R13 ;  /* 0x0000000d000c7202 */ /* 0x000fe20000000f00 */
[----:B------:R-:W1:Y:S01]  /*0240*/  LDCU UR5, c[0x0][0x3a0] ;  /* 0x00007400ff0577ac */ /* 0x000e620008000800 */
[----:B------:R-:W2:Y:S01]  /*0250*/  LDC.64 R20, c[0x0][0x388] ;  /* 0x0000e200ff147b82 */ /* 0x000ea20000000a00 */
[----:B------:R-:W3:Y:S01]  /*0260*/  LDCU UR10, c[0x0][0x398] ;  /* 0x00007300ff0a77ac */ /* 0x000ee20008000800 */
[----:B------:R-:W4:Y:S01]  /*0270*/  LDCU UR11, c[0x0][0x39c] ;  /* 0x00007380ff0b77ac */ /* 0x000f220008000800 */
[----:B------:R-:W-:-:S12]  /*0280*/  UIADD3 UR4, UPT, UPT, -UR4, URZ, URZ ;  /* 0x000000ff04047290 */ /* 0x000fd8000fffe1ff */
.L_x_2:
[----:B-1----:R-:W-:Y:S01]  /*0290*/  UMOV UR7, UR5 ;  /* 0x0000000500077c82 */ /* 0x002fe20008000000 */
[----:B------:R-:W-:Y:S01]  /*02a0*/  HFMA2 R7, -RZ, RZ, 0, 0 ;  /* 0x00000000ff077431 */ /* 0x000fe200000001ff */
[----:B------:R-:W-:Y:S01]  /*02b0*/  ISETP.GE.AND P0, PT, R12, UR7, PT ;  /* 0x000000070c007c0c */ /* 0x000fe2000bf06270 */
[----:B0-----:R-:W-:Y:S01]  /*02c0*/  IMAD.WIDE R26, R14, 0x4, R22 ;  /* 0x000000040e1a7825 */ /* 0x001fe200078e0216 */
[----:B------:R-:W-:Y:S02]  /*02d0*/  MOV R4, RZ ;  /* 0x000000ff00047202 */ /* 0x000fe40000000f00 */
[----:B---3--:R-:W-:Y:S01]  /*02e0*/  ISETP.GE.OR P1, PT, R3, UR10, P0 ;  /* 0x0000000a03007c0c */ /* 0x008fe20008726670 */
[----:B--2---:R-:W-:Y:S01]  /*02f0*/  IMAD.WIDE R24, R15, 0x4, R20 ;  /* 0x000000040f187825 */ /* 0x004fe200078e0214 */
[----:B----4-:R-:W-:-:S11]  /*0300*/  ISETP.GE.OR P0, PT, R0, UR11, P0 ;  /* 0x0000000b00007c0c */ /* 0x010fd60008706670 */
[----:B------:R-:W2:Y:S04]  /*0310*/  @!P1 LDG.E R7, desc[UR8][R26.64] ;  /* 0x000000081a079981 */ /* 0x000ea8000c1e1900 */
[----:B------:R-:W3:Y:S04]  /*0320*/  @!P0 LDG.E R4, desc[UR8][R24.64] ;  /* 0x0000000818048981 */ /* 0x000ee8000c1e1900 */
[----:B--2---:R-:W-:Y:S04]  /*0330*/  STS [R18], R7 ;  /* 0x0000000712007388 */ /* 0x004fe80000000800 */
[----:B---3--:R-:W-:Y:S01]  /*0340*/  STS [R17], R4 ;  /* 0x0000000411007388 */ /* 0x008fe20000000800 */
[----:B------:R-:W-:Y:S06]  /*0350*/  BAR.SYNC.DEFER_BLOCKING 0x0 ;  /* 0x0000000000007b1d */ /* 0x000fec0000010000 */
[----:B------:R-:W-:Y:S04]  /*0360*/  LDS R6, [R16] ;  /* 0x0000000010067984 */ /* 0x000fe80000000800 */
[----:B------:R-:W0:Y:S04]  /*0370*/  LDS.128 R8, [R2] ;  /* 0x0000000002087984 */ /* 0x000e280000000c00 */
[----:B------:R-:W1:Y:S04]  /*0380*/  LDS R28, [R16+0x40] ;  /* 0x00004000101c7984 */ /* 0x000e680000000800 */
[----:B------:R-:W2:Y:S01]  /*0390*/  LDS R5, [R16+0x80] ;  /* 0x0000800010057984 */ /* 0x000ea20000000800 */
[----:B0-----:R-:W-:-:S03]  /*03a0*/  IMAD R6, R8, R6, R19 ;  /* 0x0000000608067224 */ /* 0x001fc600078e0213 */
[----:B------:R-:W0:Y:S01]  /*03b0*/  LDS R8, [R16+0xc0] ;  /* 0x0000c00010087984 */ /* 0x000e220000000800 */
[----:B-1----:R-:W-:-:S03]  /*03c0*/  IMAD R6, R28, R9, R6 ;  /* 0x000000091c067224 */ /* 0x002fc600078e0206 */
[----:B------:R-:W-:Y:S01]  /*03d0*/  LDS R9, [R16+0x100] ;  /* 0x0001000010097984 */ /* 0x000fe20000000800 */
[----:B--2---:R-:W-:-:S03]  /*03e0*/  IMAD R10, R5, R10, R6 ;  /* 0x0000000a050a7224 */ /* 0x004fc600078e0206 */
[----:B------:R-:W1:Y:S04]  /*03f0*/  LDS.128 R4, [R2+0x10] ;  /* 0x0000100002047984 */ /* 0x000e680000000c00 */
[----:B------:R-:W-:Y:S01]  /*0400*/  LDS R19, [R16+0x380] ;  /* 0x0003800010137984 */ /* 0x000fe20000000800 */
[----:B0-----:R-:W-:-:S03]  /*0410*/  IMAD R8, R8, R11, R10 ;  /* 0x0000000b08087224 */ /* 0x001fc600078e020a */
[----:B------:R-:W0:Y:S04]  /*0420*/  LDS R10, [R16+0x140] ;  /* 0x00014000100a7984 */ /* 0x000e280000000800 */
[----:B------:R-:W2:Y:S01]  /*0430*/  LDS R11, [R16+0x180] ;  /* 0x00018000100b7984 */ /* 0x000ea20000000800 */
[----:B-1----:R-:W-:-:S03]  /*0440*/  IMAD R8, R4, R9, R8 ;  /* 0x0000000904087224 */ /* 0x002fc600078e0208 */
[----:B------:R-:W1:Y:S01]  /*0450*/  LDS R4, [R16+0x1c0] ;  /* 0x0001c00010047984 */ /* 0x000e620000000800 */
[----:B0-----:R-:W-:-:S03]  /*0460*/  IMAD R8, R10, R5, R8 ;  /* 0x000000050a087224 */ /* 0x001fc600078e0208 */
[----:B------:R-:W-:Y:S01]  /*0470*/  LDS R5, [R16+0x200] ;  /* 0x0002000010057984 */ /* 0x000fe20000000800 */
[----:B--2---:R-:W-:-:S03]  /*0480*/  IMAD R6, R11, R6, R8 ;  /* 0x000000060b067224 */ /* 0x004fc600078e0208 */
[----:B------:R-:W0:Y:S01]  /*0490*/  LDS.128 R8, [R2+0x20] ;  /* 0x0000200002087984 */ /* 0x000e220000000c00 */
[----:B-1----:R-:W-:-:S03]  /*04a0*/  IMAD R4, R4, R7, R6 ;  /* 0x0000000704047224 */ /* 0x002fc600078e0206 */
[----:B------:R-:W1:Y:S04]  /*04b0*/  LDS R6, [R16+0x240] ;  /* 0x0002400010067984 */ /* 0x000e680000000800 */
[----:B------:R-:W2:Y:S01]  /*04c0*/  LDS R7, [R16+0x280] ;  /* 0x0002800010077984 */ /* 0x000ea20000000800 */
[----:B0-----:R-:W-:-:S03]  /*04d0*/  IMAD R4, R8, R5, R4 ;  /* 0x0000000508047224 */ /* 0x001fc600078e0204 */
[----:B------:R-:W0:Y:S01]  /*04e0*/  LDS R8, [R16+0x2c0] ;  /* 0x0002c00010087984 */ /* 0x000e220000000800 */
[----:B-1----:R-:W-:-:S03]  /*04f0*/  IMAD R4, R6, R9, R4 ;  /* 0x0000000906047224 */ /* 0x002fc600078e0204 */
[----:B------:R-:W-:Y:S01]  /*0500*/  LDS R9, [R16+0x300] ;  /* 0x0003000010097984 */ /* 0x000fe20000000800 */
[----:B--2---:R-:W-:-:S03]  /*0510*/  IMAD R10, R7, R10, R4 ;  /* 0x0000000a070a7224 */ /* 0x004fc600078e0204 */
[----:B------:R-:W1:Y:S01]  /*0520*/  LDS.128 R4, [R2+0x30] ;  /* 0x0000300002047984 */ /* 0x000e620000000c00 */
[----:B0-----:R-:W-:Y:S01]  /*0530*/  IMAD R8, R8, R11, R10 ;  /* 0x0000000b08087224 */ /* 0x001fe200078e020a */
[----:B------:R-:W-:-:S04]  /*0540*/  IADD3 R10, PT, PT, R12, 0x10, RZ ;  /* 0x000000100c0a7810 */ /* 0x000fc80007ffe0ff */
[----:B------:R-:W-:Y:S02]  /*0550*/  ISETP.GE.AND P0, PT, R10, UR7, PT ;  /* 0x000000070a007c0c */ /* 0x000fe4000bf06270 */
[----:B------:R-:W-:Y:S01]  /*0560*/  CS2R R10, SRZ ;  /* 0x00000000000a7805 */ /* 0x000fe2000001ff00 */
[----:B-1----:R-:W-:Y:S01]  /*0570*/  IMAD R8, R4, R9, R8 ;  /* 0x0000000904087224 */ /* 0x002fe200078e0208 */
[----:B------:R-:W-:Y:S01]  /*0580*/  ISETP.GE.OR P1, PT, R3, UR10, P0 ;  /* 0x0000000a03007c0c */ /* 0x000fe20008726670 */
[----:B------:R-:W0:Y:S01]  /*0590*/  LDS R9, [R16+0x340] ;  /* 0x0003400010097984 */ /* 0x000e220000000800 */
[----:B------:R-:W-:-:S03]  /*05a0*/  ISETP.GE.OR P0, PT, R0, UR11, P0 ;  /* 0x0000000b00007c0c */ /* 0x000fc60008706670 */
[----:B------:R-:W1:Y:S01]  /*05b0*/  LDS R4, [R16+0x3c0] ;  /* 0x0003c00010047984 */ /* 0x000e620000000800 */
[----:B------:R-:W-:Y:S07]  /*05c0*/  BAR.SYNC.DEFER_BLOCKING 0x0 ;  /* 0x0000000000007b1d */ /* 0x000fee0000010000 */
[----:B------:R-:W2:Y:S04]  /*05d0*/  @!P1 LDG.E R11, desc[UR8][R26.64+0x40] ;  /* 0x000040081a0b9981 */ /* 0x000ea8000c1e1900 */
[----:B------:R-:W3:Y:S01]  /*05e0*/  @!P0 LDG.E R10, desc[UR8][R24.64+0x40] ;  /* 0x00004008180a8981 */ /* 0x000ee2000c1e1900 */
[----:B------:R-:W-:Y:S01]  /*05f0*/  UIADD3 UR4, UPT, UPT, UR4, 0x2, URZ ;  /* 0x0000000204047890 */ /* 0x000fe2000fffe0ff */
[----:B------:R-:W-:Y:S01]  /*0600*/  IADD3 R15, PT, PT, R15, 0x20, RZ ;  /* 0x000000200f0f7810 */ /* 0x000fe20007ffe0ff */
[----:B0-----:R-:W-:-:S02]  /*0610*/  IMAD R5, R9, R5, R8 ;  /* 0x0000000509057224 */ /* 0x001fc400078e0208 */
[----:B------:R-:W-:Y:S01]  /*0620*/  UISETP.NE.AND UP0, UPT, UR4, URZ, UPT ;  /* 0x000000ff0400728c */ /* 0x000fe2000bf05270 */
[----:B------:R-:W-:Y:S01]  /*0630*/  IADD3 R14, PT, PT, R14, 0x20, RZ ;  /* 0x000000200e0e7810 */ /* 0x000fe20007ffe0ff */
[----:B------:R-:W-:Y:S01]  /*0640*/  IMAD R5, R19, R6, R5 ;  /* 0x0000000613057224 */ /* 0x000fe200078e0205 */
[----:B------:R-:W-:-:S03]  /*0650*/  IADD3 R12, PT, PT, R12, 0x20, RZ ;  /* 0x000000200c0c7810 */ /* 0x000fc60007ffe0ff */
[----:B-1----:R-:W-:Y:S01]  /*0660*/  IMAD R4, R4, R7, R5 ;  /* 0x0000000704047224 */ /* 0x002fe200078e0205 */
[----:B--2---:R-:W-:Y:S04]  /*0670*/  STS [R18], R11 ;  /* 0x0000000b12007388 */ /* 0x004fe80000000800 */
[----:B---3--:R-:W-:Y:S01]  /*0680*/  STS [R17], R10 ;  /* 0x0000000a11007388 */ /* 0x008fe20000000800 */
[----:B------:R-:W-:Y:S06]  /*0690*/  BAR.SYNC.DEFER_BLOCKING 0x0 ;  /* 0x0000000000007b1d */ /* 0x000fec0000010000 */
[----:B------:R-:W-:Y:S04]  /*06a0*/  LDS R29, [R16] ;  /* 0x00000000101d7984 */ /* 0x000fe80000000800 */
[----:B------:R-:W0:Y:S04]  /*06b0*/  LDS.128 R8, [R2] ;  /* 0x0000000002087984 */ /* 0x000e280000000c00 */
[----:B------:R-:W1:Y:S04]  /*06c0*/  LDS R28, [R16+0x40] ;  /* 0x00004000101c7984 */ /* 0x000e680000000800 */
[----:B------:R-:W2:Y:S04]  /*06d0*/  LDS R19, [R16+0x80] ;  /* 0x0000800010137984 */ /* 0x000ea80000000800 */
[----:B------:R-:W3:Y:S04]  /*06e0*/  LDS R24, [R16+0xc0] ;  /* 0x0000c00010187984 */ /* 0x000ee80000000800 */
[----:B------:R-:W-:Y:S04]  /*06f0*/  LDS R26, [R16+0x100] ;  /* 0x00010000101a7984 */ /* 0x000fe80000000800 */
[----:B------:R-:W-:Y:S01]  /*0700*/  LDS R25, [R16+0x180] ;  /* 0x0001800010197984 */ /* 0x000fe20000000800 */
[----:B0-----:R-:W-:-:S03]  /*0710*/  IMAD R8, R8, R29, R4 ;  /* 0x0000001d08087224 */ /* 0x001fc600078e0204 */
[----:B------:R-:W0:Y:S01]  /*0720*/  LDS.128 R4, [R2+0x10] ;  /* 0x0000100002047984 */ /* 0x000e220000000c00 */
[----:B-1----:R-:W-:-:S03]  /*0730*/  IMAD R9, R28, R9, R8 ;  /* 0x000000091c097224 */ /* 0x002fc600078e0208 */
[----:B------:R-:W1:Y:S01]  /*0740*/  LDS R8, [R16+0x140] ;  /* 0x0001400010087984 */ /* 0x000e620000000800 */
[----:B--2---:R-:W-:-:S03]  /*0750*/  IMAD R10, R19, R10, R9 ;  /* 0x0000000a130a7224 */ /* 0x004fc600078e0209 */
[----:B------:R-:W-:Y:S01]  /*0760*/  LDS R19, [R16+0x280] ;  /* 0x0002800010137984 */ /* 0x000fe20000000800 */
[----:B---3--:R-:W-:-:S03]  /*0770*/  IMAD R11, R24, R11, R10 ;  /* 0x0000000b180b7224 */ /* 0x008fc600078e020a */
[----:B------:R-:W-:Y:S01]  /*0780*/  LDS R24, [R16+0x240] ;  /* 0x0002400010187984 */ /* 0x000fe20000000800 */
[----:B0-----:R-:W-:-:S03]  /*0790*/  IMAD R11, R4, R26, R11 ;  /* 0x0000001a040b7224 */ /* 0x001fc600078e020b */
[----:B------:R-:W0:Y:S01]  /*07a0*/  LDS R4, [R16+0x1c0] ;  /* 0x0001c00010047984 */ /* 0x000e220000000800 */
[----:B-1----:R-:W-:-:S03]  /*07b0*/  IMAD R5, R8, R5, R11 ;  /* 0x0000000508057224 */ /* 0x002fc600078e020b */
[----:B------:R-:W-:Y:S01]  /*07c0*/  LDS R26, [R16+0x200] ;  /* 0x00020000101a7984 */ /* 0x000fe20000000800 */
[----:B------:R-:W-:-:S03]  /*07d0*/  IMAD R5, R25, R6, R5 ;  /* 0x0000000619057224 */ /* 0x000fc600078e0205 */
[----:B------:R-:W1:Y:S04]  /*07e0*/  LDS.128 R8, [R2+0x20] ;  /* 0x0000200002087984 */ /* 0x000e680000000c00 */
[----:B------:R-:W-:Y:S01]  /*07f0*/  LDS R25, [R16+0x300] ;  /* 0x0003000010197984 */ /* 0x000fe20000000800 */
[----:B0-----:R-:W-:-:S04]  /*0800*/  IMAD R5, R4, R7, R5 ;  /* 0x0000000704057224 */ /* 0x001fc800078e0205 */
[----:B-1----:R-:W-:Y:S02]  /*0810*/  IMAD R5, R8, R26, R5 ;  /* 0x0000001a08057224 */ /* 0x002fe400078e0205 */
[----:B------:R-:W0:Y:S02]  /*0820*/  LDS R8, [R16+0x2c0] ;  /* 0x0002c00010087984 */ /* 0x000e240000000800 */
[----:B------:R-:W-:Y:S02]  /*0830*/  IMAD R9, R24, R9, R5 ;  /* 0x0000000918097224 */ /* 0x000fe400078e0205 */
[----:B------:R-:W1:Y:S02]  /*0840*/  LDS.128 R4, [R2+0x30] ;  /* 0x0000300002047984 */ /* 0x000e640000000c00 */
[----:B------:R-:W-:Y:S02]  /*0850*/  IMAD R9, R19, R10, R9 ;  /* 0x0000000a13097224 */ /* 0x000fe400078e0209 */
[----:B------:R-:W2:Y:S04]  /*0860*/  LDS R24, [R16+0x340] ;  /* 0x0003400010187984 */ /* 0x000ea80000000800 */
[----:B------:R-:W3:Y:S04]  /*0870*/  LDS R10, [R16+0x380] ;  /* 0x00038000100a7984 */ /* 0x000ee80000000800 */
[----:B------:R-:W4:Y:S01]  /*0880*/  LDS R19, [R16+0x3c0] ;  /* 0x0003c00010137984 */ /* 0x000f220000000800 */
[----:B0-----:R-:W-:-:S04]  /*0890*/  IMAD R9, R8, R11, R9 ;  /* 0x0000000b08097224 */ /* 0x001fc800078e0209 */
[----:B-1----:R-:W-:-:S04]  /*08a0*/  IMAD R4, R4, R25, R9 ;  /* 0x0000001904047224 */ /* 0x002fc800078e0209 */
[----:B--2---:R-:W-:-:S04]  /*08b0*/  IMAD R5, R24, R5, R4 ;  /* 0x0000000518057224 */ /* 0x004fc800078e0204 */
[----:B---3--:R-:W-:-:S04]  /*08c0*/  IMAD R6, R10, R6, R5 ;  /* 0x000000060a067224 */ /* 0x008fc800078e0205 */
[----:B----4-:R-:W-:Y:S01]  /*08d0*/  IMAD R19, R19, R7, R6 ;  /* 0x0000000713137224 */ /* 0x010fe200078e0206 */
[----:B------:R-:W-:Y:S06]  /*08e0*/  BAR.SYNC.DEFER_BLOCKING 0x0 ;  /* 0x0000000000007b1d */ /* 0x000fec0000010000 */
[----:B------:R-:W-:Y:S05]  /*08f0*/  BRA.U UP0, `(.L_x_2) ;  /* 0xfffffff900647547 */ /* 0x000fea000b83ffff */
[----:B------:R-:W-:-:S12]  /*0900*/  ULOP3.LUT UR4, UR6, 0x7fffffe0, URZ, 0xc0, !UPT ;  /* 0x7fffffe006047892 */ /* 0x000fd8000f8ec0ff */
.L_x_1:
[----:B------:R-:W-:-:S09]  /*0910*/  ULOP3.LUT UP0, URZ, UR6, 0x10, URZ, 0xc0, !UPT ;  /* 0x0000001006ff7892 */ /* 0x000fd2000f80c0ff */
[----:B------:R-:W-:Y:S05]  /*0920*/  BRA.U !UP0, `(.L_x_0) ;  /* 0x0000000108dc7547 */ /* 0x000fea000b800000 */
[----:B------:R-:W0:Y:S01]  /*0930*/  LDCU UR5, c[0x0][0x398] ;  /* 0x00007300ff0577ac */ /* 0x000e220008000800 */
[----:B------:R-:W-:Y:S02]  /*0940*/  IADD3 R7, PT, PT, R13, UR4, RZ ;  /* 0x000000040d077c10 */ /* 0x000fe4000fffe0ff */
[----:B------:R-:W-:Y:S01]  /*0950*/  CS2R R14, SRZ ;  /* 0x00000000000e7805 */ /* 0x000fe2000001ff00 */
[----:B------:R-:W1:Y:S01]  /*0960*/  LDCU UR6, c[0x0][0x39c] ;  /* 0x00007380ff0677ac */ /* 0x000e620008000800 */
[----:B------:R-:W-:-:S04]  /*0970*/  ISETP.GE.AND P0, PT, R7, UR7, PT ;  /* 0x0000000707007c0c */ /* 0x000fc8000bf06270 */
[----:B0-----:R-:W-:Y:S02]  /*0980*/  ISETP.GE.OR P1, PT, R3, UR5, P0 ;  /* 0x0000000503007c0c */ /* 0x001fe40008726670 */
[----:B-1----:R-:W-:-:S11]  /*0990*/  ISETP.GE.OR P0, PT, R0, UR6, P0 ;  /* 0x0000000600007c0c */ /* 0x002fd60008706670 */
[----:B------:R-:W0:Y:S01]  /*09a0*/  @!P1 LDC.64 R8, c[0x0][0x380] ;  /* 0x0000e000ff089b82 */ /* 0x000e220000000a00 */
[--C-:B------:R-:W-:Y:S02]  /*09b0*/  @!P1 IMAD R5, R3, UR7, R7.reuse ;  /* 0x0000000703059c24 */ /* 0x100fe4000f8e0207 */
[----:B------:R-:W-:-:S05]  /*09c0*/  @!P0 IMAD R7, R0, UR7, R7 ;  /* 0x0000000700078c24 */ /* 0x000fca000f8e0207 */
[----:B------:R-:W1:Y:S01]  /*09d0*/  @!P0 LDC.64 R12, c[0x0][0x388] ;  /* 0x0000e200ff0c8b82 */ /* 0x000e620000000a00 */
[----:B0-----:R-:W-:-:S05]  /*09e0*/  @!P1 IMAD.WIDE R8, R5, 0x4, R8 ;  /* 0x0000000405089825 */ /* 0x001fca00078e0208 */
[----:B------:R-:W2:Y:S01]  /*09f0*/  @!P1 LDG.E R15, desc[UR8][R8.64] ;  /* 0x00000008080f9981 */ /* 0x000ea2000c1e1900 */
[----:B-1----:R-:W-:-:S05]  /*0a00*/  @!P0 IMAD.WIDE R12, R7, 0x4, R12 ;  /* 0x00000004070c8825 */ /* 0x002fca00078e020c */
[----:B------:R-:W3:Y:S04]  /*0a10*/  @!P0 LDG.E R14, desc[UR8][R12.64] ;  /* 0x000000080c0e8981 */ /* 0x000ee8000c1e1900 */
        /* <DEDUP_REMOVED lines=9> */
[----:B------:R-:W4:Y:S04]  /*0ab0*/  LDS.128 R8, [R2+0x10] ;  /* 0x0000100002087984 */ /* 0x000f280000000c00 */
[----:B------:R-:W5:Y:S04]  /*0ac0*/  LDS R20, [R16+0x140] ;  /* 0x0001400010147984 */ /* 0x000f680000000800 */
[----:B------:R-:W5:Y:S04]  /*0ad0*/  LDS R23, [R16+0x180] ;  /* 0x0001800010177984 */ /* 0x000f680000000800 */
[----:B------:R-:W5:Y:S04]  /*0ae0*/  LDS R18, [R16+0x1c0] ;  /* 0x0001c00010127984 */ /* 0x000f680000000800 */
[----:B------:R-:W-:Y:S04]  /*0af0*/  LDS R17, [R16+0x200] ;  /* 0x0002000010117984 */ /* 0x000fe80000000800 */
[----:B------:R-:W5:Y:S01]  /*0b00*/  LDS.128 R12, [R2+0x20] ;  /* 0x00002000020c7984 */ /* 0x000f620000000c00 */
[----:B0-----:R-:W-:-:S03]  /*0b10*/  IMAD R4, R4, R22, R19 ;  /* 0x0000001604047224 */ /* 0x001fc600078e0213 */
[----:B------:R-:W0:Y:S01]  /*0b20*/  LDS R22, [R16+0x240] ;  /* 0x0002400010167984 */ /* 0x000e220000000800 */
[----:B-1----:R-:W-:-:S03]  /*0b30*/  IMAD R4, R24, R5, R4 ;  /* 0x0000000518047224 */ /* 0x002fc600078e0204 */
[----:B------:R-:W1:Y:S01]  /*0b40*/  LDS R19, [R16+0x280] ;  /* 0x0002800010137984 */ /* 0x000e620000000800 */
[----:B--2---:R-:W-:-:S03]  /*0b50*/  IMAD R4, R25, R6, R4 ;  /* 0x0000000619047224 */ /* 0x004fc600078e0204 */
[----:B------:R-:W2:Y:S01]  /*0b60*/  LDS R24, [R16+0x2c0] ;  /* 0x0002c00010187984 */ /* 0x000ea20000000800 */
[----:B---3--:R-:W-:-:S03]  /*0b70*/  IMAD R27, R26, R7, R4 ;  /* 0x000000071a1b7224 */ /* 0x008fc600078e0204 */
[----:B------:R-:W-:Y:S04]  /*0b80*/  LDS R25, [R16+0x300] ;  /* 0x0003000010197984 */ /* 0x000fe80000000800 */
[----:B------:R-:W3:Y:S01]  /*0b90*/  LDS.128 R4, [R2+0x30] ;  /* 0x0000300002047984 */ /* 0x000ee20000000c00 */
[----:B----4-:R-:W-:-:S03]  /*0ba0*/  IMAD R8, R8, R21, R27 ;  /* 0x0000001508087224 */ /* 0x010fc600078e021b */
[----:B------:R-:W4:Y:S01]  /*0bb0*/  LDS R26, [R16+0x340] ;  /* 0x00034000101a7984 */ /* 0x000f220000000800 */
[----:B-----5:R-:W-:-:S03]  /*0bc0*/  IMAD R9, R20, R9, R8 ;  /* 0x0000000914097224 */ /* 0x020fc600078e0208 */
[----:B------:R-:W5:Y:S04]  /*0bd0*/  LDS R21, [R16+0x380] ;  /* 0x0003800010157984 */ /* 0x000f680000000800 */
[----:B------:R-:W5:Y:S01]  /*0be0*/  LDS R8, [R16+0x3c0] ;  /* 0x0003c00010087984 */ /* 0x000f620000000800 */
[----:B------:R-:W-:-:S04]  /*0bf0*/  IMAD R9, R23, R10, R9 ;  /* 0x0000000a17097224 */ /* 0x000fc800078e0209 */
[----:B------:R-:W-:-:S04]  /*0c00*/  IMAD R9, R18, R11, R9 ;  /* 0x0000000b12097224 */ /* 0x000fc800078e0209 */
[----:B------:R-:W-:-:S04]  /*0c10*/  IMAD R9, R12, R17, R9 ;  /* 0x000000110c097224 */ /* 0x000fc800078e0209 */
[----:B0-----:R-:W-:-:S04]  /*0c20*/  IMAD R9, R22, R13, R9 ;  /* 0x0000000d16097224 */ /* 0x001fc800078e0209 */
[----:B-1----:R-:W-:-:S04]  /*0c30*/  IMAD R9, R19, R14, R9 ;  /* 0x0000000e13097224 */ /* 0x002fc800078e0209 */
[----:B--2---:R-:W-:-:S04]  /*0c40*/  IMAD R9, R24, R15, R9 ;  /* 0x0000000f18097224 */ /* 0x004fc800078e0209 */
[----:B---3--:R-:W-:-:S04]  /*0c50*/  IMAD R4, R4, R25, R9 ;  /* 0x0000001904047224 */ /* 0x008fc800078e0209 */
[----:B----4-:R-:W-:-:S04]  /*0c60*/  IMAD R4, R26, R5, R4 ;  /* 0x000000051a047224 */ /* 0x010fc800078e0204 */
[----:B-----5:R-:W-:-:S04]  /*0c70*/  IMAD R4, R21, R6, R4 ;  /* 0x0000000615047224 */ /* 0x020fc800078e0204 */
[----:B------:R-:W-:Y:S01]  /*0c80*/  IMAD R19, R8, R7, R4 ;  /* 0x0000000708137224 */ /* 0x000fe200078e0204 */
[----:B------:R-:W-:Y:S06]  /*0c90*/  BAR.SYNC.DEFER_BLOCKING 0x0 ;  /* 0x0000000000007b1d */ /* 0x000fec0000010000 */
.L_x_0:
[----:B------:R-:W0:Y:S02]  /*0ca0*/  LDCU.64 UR4, c[0x0][0x398] ;  /* 0x00007300ff0477ac */ /* 0x000e240008000a00 */
[----:B0-----:R-:W-:-:S04]  /*0cb0*/  ISETP.GE.AND P0, PT, R3, UR4, PT ;  /* 0x0000000403007c0c */ /* 0x001fc8000bf06270 */
[----:B------:R-:W-:-:S13]  /*0cc0*/  ISETP.GE.OR P0, PT, R0, UR5, P0 ;  /* 0x0000000500007c0c */ /* 0x000fda0008706670 */
[----:B------:R-:W-:Y:S05]  /*0cd0*/  @P0 EXIT ;  /* 0x000000000000094d */ /* 0x000fea0003800000 */
[----:B------:R-:W0:Y:S01]  /*0ce0*/  LDC.64 R4, c[0x0][0x390] ;  /* 0x0000e400ff047b82 */ /* 0x000e220000000a00 */
[----:B------:R-:W-:-:S04]  /*0cf0*/  IMAD R3, R3, UR5, R0 ;  /* 0x0000000503037c24 */ /* 0x000fc8000f8e0200 */
[----:B0-----:R-:W-:-:S05]  /*0d00*/  IMAD.WIDE R2, R3, 0x4, R4 ;  /* 0x0000000403027825 */ /* 0x001fca00078e0204 */
[----:B------:R-:W-:Y:S01]  /*0d10*/  STG.E desc[UR8][R2.64], R19 ;  /* 0x0000001302007986 */ /* 0x000fe2000c101908 */
[----:B------:R-:W-:Y:S05]  /*0d20*/  EXIT ;  /* 0x000000000000794d */ /* 0x000fea0003800000 */
.L_x_3:
[----:B------:R-:W-:-:S00]  /*0d30*/  BRA `(.L_x_3) ;  /* 0xfffffffc00fc7947 */ /* 0x000fc0000383ffff */
[----:B------:R-:W-:-:S00]  /*0d40*/  NOP ;  /* 0x0000000000007918 */ /* 0x000fc00000000000 */
        /* <DEDUP_REMOVED lines=11> */
.L_x_4:


//--------------------- .nv.shared._Z26gemm_corner_turning_kernelPKiS0_Piiii --------------------------
	.section	.nv.shared._Z26gemm_corner_turning_kernelPKiS0_Piiii,"aw",@nobits
	.sectionflags	@""
	.align	4
.nv.shared._Z26gemm_corner_turning_kernelPKiS0_Piiii:
	.zero		3072


//--------------------- .nv.shared.reserved.0     --------------------------
	.section	.nv.shared.reserved.0,"aw",@nobits
	.weak		__nv_reservedSMEM_offset_0_alias
	.size		__nv_reservedSMEM_offset_0_alias, 0, 64
	.other		__nv_reservedSMEM_offset_0_alias,@"STO_CUDA_RESERVED_SHARED STV_DEFAULT"
__nv_reservedSMEM_offset_0_alias:
	.zero		0
	.zero		64


//--------------------- .nv.constant0._Z26gemm_corner_turning_kernelPKiS0_Piiii --------------------------
	.section	.nv.constant0._Z26gemm_corner_turning_kernelPKiS0_Piiii,"a",@progbits
	.sectionflags	@""
	.align	4
.nv.constant0._Z26gemm_corner_turning_kernelPKiS0_Piiii:
	.zero		932


//--------------------- SYMBOLS --------------------------

	.type		.nv.reservedSmem.offset0,@object
	.size		.nv.reservedSmem.offset0,0x4
	.type		.nv.reservedSmem.cap,@object
	.size		.nv.reservedSmem.cap,0x4
